//
// Generated by NVIDIA NVVM Compiler
//
// Compiler Build ID: CL-36424714
// Cuda compilation tools, release 13.0, V13.0.88
// Based on NVVM 20.0.0
//

.version 9.0
.target sm_100
.address_size 64

	// .globl	_Z25multplicacaoEscalarMatriziiiPi
.extern .func  (.param .b32 func_retval0) vprintf
(
	.param .b64 vprintf_param_0,
	.param .b64 vprintf_param_1
)
;
.global .align 1 .b8 $str[4] = {37, 100, 10};

.visible .entry _Z25multplicacaoEscalarMatriziiiPi(
	.param .u32 _Z25multplicacaoEscalarMatriziiiPi_param_0,
	.param .u32 _Z25multplicacaoEscalarMatriziiiPi_param_1,
	.param .u32 _Z25multplicacaoEscalarMatriziiiPi_param_2,
	.param .u64 .ptr .align 1 _Z25multplicacaoEscalarMatriziiiPi_param_3
)
{
	.local .align 8 .b8 	__local_depot0[8];
	.reg .b64 	%SP;
	.reg .b64 	%SPL;
	.reg .pred 	%p<12>;
	.reg .b32 	%r<106>;
	.reg .b64 	%rd<34>;

	mov.u64 	%SPL, __local_depot0;
	cvta.local.u64 	%SP, %SPL;
	ld.param.u32 	%r18, [_Z25multplicacaoEscalarMatriziiiPi_param_0];
	ld.param.u32 	%r19, [_Z25multplicacaoEscalarMatriziiiPi_param_1];
	ld.param.u32 	%r20, [_Z25multplicacaoEscalarMatriziiiPi_param_2];
	ld.param.u64 	%rd7, [_Z25multplicacaoEscalarMatriziiiPi_param_3];
	cvta.to.global.u64 	%rd1, %rd7;
	add.u64 	%rd8, %SP, 0;
	add.u64 	%rd9, %SPL, 0;
	mov.u32 	%r21, %ntid.x;
	mov.u32 	%r22, %ctaid.x;
	mov.u32 	%r23, %tid.x;
	mad.lo.s32 	%r24, %r21, %r22, %r23;
	mov.u32 	%r25, %ntid.y;
	mov.u32 	%r26, %ctaid.y;
	mov.u32 	%r27, %tid.y;
	mad.lo.s32 	%r28, %r25, %r26, %r27;
	st.local.u32 	[%rd9], %r24;
	mov.u64 	%rd10, $str;
	cvta.global.u64 	%rd11, %rd10;
	{ // callseq 0, 0
	.param .b64 param0;
	st.param.b64 	[param0], %rd11;
	.param .b64 param1;
	st.param.b64 	[param1], %rd8;
	.param .b32 retval0;
	call.uni (retval0), 
	vprintf, 
	(
	param0, 
	param1
	);
	ld.param.b32 	%r29, [retval0];
	} // callseq 0
	st.local.u32 	[%rd9], %r28;
	{ // callseq 1, 0
	.param .b64 param0;
	st.param.b64 	[param0], %rd11;
	.param .b64 param1;
	st.param.b64 	[param1], %rd8;
	.param .b32 retval0;
	call.uni (retval0), 
	vprintf, 
	(
	param0, 
	param1
	);
	ld.param.b32 	%r31, [retval0];
	} // callseq 1
	min.s32 	%r33, %r18, %r19;
	setp.lt.s32 	%p1, %r33, 1;
	@%p1 bra 	$L__BB0_16;
	and.b32  	%r1, %r19, 15;
	add.s32 	%r2, %r1, -1;
	and.b32  	%r3, %r19, 7;
	add.s32 	%r4, %r3, -1;
	and.b32  	%r5, %r19, 2147483632;
	and.b32  	%r6, %r19, 3;
	neg.s32 	%r7, %r5;
	add.s64 	%rd2, %rd1, 32;
	mov.b32 	%r101, 0;
$L__BB0_2:
	setp.lt.u32 	%p2, %r19, 16;
	mul.lo.s32 	%r9, %r101, 100;
	mov.b32 	%r104, 0;
	@%p2 bra 	$L__BB0_5;
	mul.wide.u32 	%rd12, %r9, 4;
	add.s64 	%rd33, %rd2, %rd12;
	mov.u32 	%r102, %r7;
$L__BB0_4:
	.pragma "nounroll";
	ld.global.u32 	%r36, [%rd33+-32];
	mul.lo.s32 	%r37, %r36, %r20;
	st.global.u32 	[%rd33+-32], %r37;
	ld.global.u32 	%r38, [%rd33+-28];
	mul.lo.s32 	%r39, %r38, %r20;
	st.global.u32 	[%rd33+-28], %r39;
	ld.global.u32 	%r40, [%rd33+-24];
	mul.lo.s32 	%r41, %r40, %r20;
	st.global.u32 	[%rd33+-24], %r41;
	ld.global.u32 	%r42, [%rd33+-20];
	mul.lo.s32 	%r43, %r42, %r20;
	st.global.u32 	[%rd33+-20], %r43;
	ld.global.u32 	%r44, [%rd33+-16];
	mul.lo.s32 	%r45, %r44, %r20;
	st.global.u32 	[%rd33+-16], %r45;
	ld.global.u32 	%r46, [%rd33+-12];
	mul.lo.s32 	%r47, %r46, %r20;
	st.global.u32 	[%rd33+-12], %r47;
	ld.global.u32 	%r48, [%rd33+-8];
	mul.lo.s32 	%r49, %r48, %r20;
	st.global.u32 	[%rd33+-8], %r49;
	ld.global.u32 	%r50, [%rd33+-4];
	mul.lo.s32 	%r51, %r50, %r20;
	st.global.u32 	[%rd33+-4], %r51;
	ld.global.u32 	%r52, [%rd33];
	mul.lo.s32 	%r53, %r52, %r20;
	st.global.u32 	[%rd33], %r53;
	ld.global.u32 	%r54, [%rd33+4];
	mul.lo.s32 	%r55, %r54, %r20;
	st.global.u32 	[%rd33+4], %r55;
	ld.global.u32 	%r56, [%rd33+8];
	mul.lo.s32 	%r57, %r56, %r20;
	st.global.u32 	[%rd33+8], %r57;
	ld.global.u32 	%r58, [%rd33+12];
	mul.lo.s32 	%r59, %r58, %r20;
	st.global.u32 	[%rd33+12], %r59;
	ld.global.u32 	%r60, [%rd33+16];
	mul.lo.s32 	%r61, %r60, %r20;
	st.global.u32 	[%rd33+16], %r61;
	ld.global.u32 	%r62, [%rd33+20];
	mul.lo.s32 	%r63, %r62, %r20;
	st.global.u32 	[%rd33+20], %r63;
	ld.global.u32 	%r64, [%rd33+24];
	mul.lo.s32 	%r65, %r64, %r20;
	st.global.u32 	[%rd33+24], %r65;
	ld.global.u32 	%r66, [%rd33+28];
	mul.lo.s32 	%r67, %r66, %r20;
	st.global.u32 	[%rd33+28], %r67;
	add.s32 	%r102, %r102, 16;
	add.s64 	%rd33, %rd33, 64;
	setp.eq.s32 	%p3, %r102, 0;
	mov.u32 	%r104, %r5;
	@%p3 bra 	$L__BB0_5;
	bra.uni 	$L__BB0_4;
$L__BB0_5:
	setp.eq.s32 	%p4, %r1, 0;
	@%p4 bra 	$L__BB0_15;
	setp.lt.u32 	%p5, %r2, 7;
	@%p5 bra 	$L__BB0_8;
	add.s32 	%r68, %r104, %r9;
	mul.wide.u32 	%rd13, %r68, 4;
	add.s64 	%rd14, %rd1, %rd13;
	ld.global.u32 	%r69, [%rd14];
	mul.lo.s32 	%r70, %r69, %r20;
	st.global.u32 	[%rd14], %r70;
	cvt.u64.u32 	%rd15, %r9;
	cvt.u64.u32 	%rd16, %r104;
	add.s64 	%rd17, %rd16, %rd15;
	shl.b64 	%rd18, %rd17, 2;
	add.s64 	%rd19, %rd1, %rd18;
	ld.global.u32 	%r71, [%rd19+4];
	mul.lo.s32 	%r72, %r71, %r20;
	st.global.u32 	[%rd19+4], %r72;
	ld.global.u32 	%r73, [%rd19+8];
	mul.lo.s32 	%r74, %r73, %r20;
	st.global.u32 	[%rd19+8], %r74;
	ld.global.u32 	%r75, [%rd19+12];
	mul.lo.s32 	%r76, %r75, %r20;
	st.global.u32 	[%rd19+12], %r76;
	ld.global.u32 	%r77, [%rd19+16];
	mul.lo.s32 	%r78, %r77, %r20;
	st.global.u32 	[%rd19+16], %r78;
	ld.global.u32 	%r79, [%rd19+20];
	mul.lo.s32 	%r80, %r79, %r20;
	st.global.u32 	[%rd19+20], %r80;
	ld.global.u32 	%r81, [%rd19+24];
	mul.lo.s32 	%r82, %r81, %r20;
	st.global.u32 	[%rd19+24], %r82;
	ld.global.u32 	%r83, [%rd19+28];
	mul.lo.s32 	%r84, %r83, %r20;
	st.global.u32 	[%rd19+28], %r84;
	add.s32 	%r104, %r104, 8;
$L__BB0_8:
	setp.eq.s32 	%p6, %r3, 0;
	@%p6 bra 	$L__BB0_15;
	setp.lt.u32 	%p7, %r4, 3;
	@%p7 bra 	$L__BB0_11;
	add.s32 	%r85, %r104, %r9;
	mul.wide.u32 	%rd20, %r85, 4;
	add.s64 	%rd21, %rd1, %rd20;
	ld.global.u32 	%r86, [%rd21];
	mul.lo.s32 	%r87, %r86, %r20;
	st.global.u32 	[%rd21], %r87;
	cvt.u64.u32 	%rd22, %r9;
	cvt.u64.u32 	%rd23, %r104;
	add.s64 	%rd24, %rd23, %rd22;
	shl.b64 	%rd25, %rd24, 2;
	add.s64 	%rd26, %rd1, %rd25;
	ld.global.u32 	%r88, [%rd26+4];
	mul.lo.s32 	%r89, %r88, %r20;
	st.global.u32 	[%rd26+4], %r89;
	ld.global.u32 	%r90, [%rd26+8];
	mul.lo.s32 	%r91, %r90, %r20;
	st.global.u32 	[%rd26+8], %r91;
	ld.global.u32 	%r92, [%rd26+12];
	mul.lo.s32 	%r93, %r92, %r20;
	st.global.u32 	[%rd26+12], %r93;
	add.s32 	%r104, %r104, 4;
$L__BB0_11:
	setp.eq.s32 	%p8, %r6, 0;
	@%p8 bra 	$L__BB0_15;
	setp.eq.s32 	%p9, %r6, 1;
	add.s32 	%r94, %r104, %r9;
	mul.wide.u32 	%rd27, %r94, 4;
	add.s64 	%rd28, %rd1, %rd27;
	ld.global.u32 	%r95, [%rd28];
	mul.lo.s32 	%r96, %r95, %r20;
	st.global.u32 	[%rd28], %r96;
	@%p9 bra 	$L__BB0_15;
	setp.eq.s32 	%p10, %r6, 2;
	cvt.u64.u32 	%rd29, %r9;
	cvt.u64.u32 	%rd30, %r104;
	add.s64 	%rd31, %rd30, %rd29;
	shl.b64 	%rd32, %rd31, 2;
	add.s64 	%rd6, %rd1, %rd32;
	ld.global.u32 	%r97, [%rd6+4];
	mul.lo.s32 	%r98, %r97, %r20;
	st.global.u32 	[%rd6+4], %r98;
	@%p10 bra 	$L__BB0_15;
	ld.global.u32 	%r99, [%rd6+8];
	mul.lo.s32 	%r100, %r99, %r20;
	st.global.u32 	[%rd6+8], %r100;
$L__BB0_15:
	add.s32 	%r101, %r101, 1;
	setp.ne.s32 	%p11, %r101, %r18;
	@%p11 bra 	$L__BB0_2;
$L__BB0_16:
	ret;

}


// ===== COMPILED SASS (sm_100) =====

	.target	sm_100

	.elftype	@"ET_EXEC"


//--------------------- .note.nv.tkinfo           --------------------------
	.section	.note.nv.tkinfo,"",@"SHT_NOTE"
	.sectionflags	@"SHF_NOTE_NV_TKINFO"
	.tkinfo
        /*0018*/ 	.word	0x00000002
        /*0030*/ 	.string	""
        /*0030*/ 	.string	"ptxas"
        /*0030*/ 	.string	"Cuda compilation tools, release 13.0, V13.0.88"
        /*0030*/ 	.string	"Build cuda_13.0.r13.0/compiler.36424714_0"
        /*0030*/ 	.string	"-arch sm_100 -m 64 "



//--------------------- .note.nv.cuinfo           --------------------------
	.section	.note.nv.cuinfo,"",@"SHT_NOTE"
	.sectionflags	@"SHF_NOTE_NV_CUINFO"
        /*0018*/ 	.short	0x0002
        /*001a*/ 	.short	0x0064
        /*001c*/ 	.short	0x0082
	.zero		2


//--------------------- .nv.info                  --------------------------
	.section	.nv.info,"",@"SHT_CUDA_INFO"
	.align	4


	//----- nvinfo : EIATTR_REGCOUNT
	.align		4
        /*0000*/ 	.byte	0x04, 0x2f
        /*0002*/ 	.short	(.L_2 - .L_1)
	.align		4
.L_1:
        /*0004*/ 	.word	index@(_Z25multplicacaoEscalarMatriziiiPi)
        /*0008*/ 	.word	0x00000020


	//----- nvinfo : EIATTR_FRAME_SIZE
	.align		4
.L_2:
        /*000c*/ 	.byte	0x04, 0x11
        /*000e*/ 	.short	(.L_4 - .L_3)
	.align		4
.L_3:
        /*0010*/ 	.word	index@(_Z25multplicacaoEscalarMatriziiiPi)
        /*0014*/ 	.word	0x00000008


	//----- nvinfo : EIATTR_MIN_STACK_SIZE
	.align		4
.L_4:
        /*0018*/ 	.byte	0x04, 0x12
        /*001a*/ 	.short	(.L_6 - .L_5)
	.align		4
.L_5:
        /*001c*/ 	.word	index@(_Z25multplicacaoEscalarMatriziiiPi)
        /*0020*/ 	.word	0x00000008
.L_6:


//--------------------- .nv.compat                --------------------------
	.section	.nv.compat,"",@"SHT_CUDA_COMPAT_INFO"
	.align	4
        /*0000*/ 	.byte	0x02, 0x09, 0x00, 0x00, 0x02, 0x02, 0x01, 0x00, 0x02, 0x05, 0x05, 0x00, 0x03, 0x07, 0x01, 0x01
        /*0010*/ 	.byte	0x02, 0x03, 0x00, 0x00, 0x02, 0x06, 0x01, 0x00, 0x04, 0x0b, 0x08, 0x00, 0x09, 0x00, 0x00, 0x00
        /*0020*/ 	.byte	0x00, 0x00, 0x00, 0x00


//--------------------- .nv.info._Z25multplicacaoEscalarMatriziiiPi --------------------------
	.section	.nv.info._Z25multplicacaoEscalarMatriziiiPi,"",@"SHT_CUDA_INFO"
	.sectionflags	@""
	.align	4


	//----- nvinfo : EIATTR_CUDA_API_VERSION
	.align		4
        /*0000*/ 	.byte	0x04, 0x37
        /*0002*/ 	.short	(.L_8 - .L_7)
.L_7:
        /*0004*/ 	.word	0x00000082


	//----- nvinfo : EIATTR_KPARAM_INFO
	.align		4
.L_8:
        /*0008*/ 	.byte	0x04, 0x17
        /*000a*/ 	.short	(.L_10 - .L_9)
.L_9:
        /*000c*/ 	.word	0x00000000
        /*0010*/ 	.short	0x0003
        /*0012*/ 	.short	0x0010
        /*0014*/ 	.byte	0x00, 0xf5, 0x21, 0x00


	//----- nvinfo : EIATTR_KPARAM_INFO
	.align		4
.L_10:
        /*0018*/ 	.byte	0x04, 0x17
        /*001a*/ 	.short	(.L_12 - .L_11)
.L_11:
        /*001c*/ 	.word	0x00000000
        /*0020*/ 	.short	0x0002
        /*0022*/ 	.short	0x0008
        /*0024*/ 	.byte	0x00, 0xf0, 0x11, 0x00


	//----- nvinfo : EIATTR_KPARAM_INFO
	.align		4
.L_12:
        /*0028*/ 	.byte	0x04, 0x17
        /*002a*/ 	.short	(.L_14 - .L_13)
.L_13:
        /*002c*/ 	.word	0x00000000
        /*0030*/ 	.short	0x0001
        /*0032*/ 	.short	0x0004
        /*0034*/ 	.byte	0x00, 0xf0, 0x11, 0x00


	//----- nvinfo : EIATTR_KPARAM_INFO
	.align		4
.L_14:
        /*0038*/ 	.byte	0x04, 0x17
        /*003a*/ 	.short	(.L_16 - .L_15)
.L_15:
        /*003c*/ 	.word	0x00000000
        /*0040*/ 	.short	0x0000
        /*0042*/ 	.short	0x0000
        /*0044*/ 	.byte	0x00, 0xf0, 0x11, 0x00


	//----- nvinfo : EIATTR_SPARSE_MMA_MASK
	.align		4
.L_16:
        /*0048*/ 	.byte	0x03, 0x50
        /*004a*/ 	.short	0x0000


	//----- nvinfo : EIATTR_MAXREG_COUNT
	.align		4
        /*004c*/ 	.byte	0x03, 0x1b
        /*004e*/ 	.short	0x00ff


	//----- nvinfo : EIATTR_EXTERNS
	.align		4
        /*0050*/ 	.byte	0x04, 0x0f
        /*0052*/ 	.short	(.L_18 - .L_17)


	//   ....[0]....
	.align		4
.L_17:
        /*0054*/ 	.word	index@(vprintf)


	//----- nvinfo : EIATTR_MERCURY_ISA_VERSION
	.align		4
.L_18:
        /*0058*/ 	.byte	0x03, 0x5f
        /*005a*/ 	.short	0x0101


	//----- nvinfo : EIATTR_VRC_CTA_INIT_COUNT
	.align		4
        /*005c*/ 	.byte	0x02, 0x4a
	.zero		1
	.zero		1


	//----- nvinfo : EIATTR_SYSCALL_OFFSETS
	.align		4
        /*0060*/ 	.byte	0x04, 0x46
        /*0062*/ 	.short	(.L_20 - .L_19)


	//   ....[0]....
.L_19:
        /*0064*/ 	.word	0x00000170


	//   ....[1]....
        /*0068*/ 	.word	0x00000200


	//----- nvinfo : EIATTR_EXIT_INSTR_OFFSETS
	.align		4
.L_20:
        /*006c*/ 	.byte	0x04, 0x1c
        /*006e*/ 	.short	(.L_22 - .L_21)


	//   ....[0]....
.L_21:
        /*0070*/ 	.word	0x00000240


	//   ....[1]....
        /*0074*/ 	.word	0x00001100


	//----- nvinfo : EIATTR_CRS_STACK_SIZE
	.align		4
.L_22:
        /*0078*/ 	.byte	0x04, 0x1e
        /*007a*/ 	.short	(.L_24 - .L_23)
.L_23:
        /*007c*/ 	.word	0x00000000


	//----- nvinfo : EIATTR_CBANK_PARAM_SIZE
	.align		4
.L_24:
        /*0080*/ 	.byte	0x03, 0x19
        /*0082*/ 	.short	0x0018


	//----- nvinfo : EIATTR_PARAM_CBANK
	.align		4
        /*0084*/ 	.byte	0x04, 0x0a
        /*0086*/ 	.short	(.L_26 - .L_25)
	.align		4
.L_25:
        /*0088*/ 	.word	index@(.nv.constant0._Z25multplicacaoEscalarMatriziiiPi)
        /*008c*/ 	.short	0x0380
        /*008e*/ 	.short	0x0018


	//----- nvinfo : EIATTR_SW_WAR
	.align		4
.L_26:
        /*0090*/ 	.byte	0x04, 0x36
        /*0092*/ 	.short	(.L_28 - .L_27)
.L_27:
        /*0094*/ 	.word	0x00000008
.L_28:


//--------------------- .nv.callgraph             --------------------------
	.section	.nv.callgraph,"",@"SHT_CUDA_CALLGRAPH"
	.align	4
	.sectionentsize	8
	.align		4
        /*0000*/ 	.word	0x00000000
	.align		4
        /*0004*/ 	.word	0xffffffff
	.align		4
        /*0008*/ 	.word	index@(_Z25multplicacaoEscalarMatriziiiPi)
	.align		4
        /*000c*/ 	.word	index@(vprintf)
	.align		4
        /*0010*/ 	.word	0x00000000
	.align		4
        /*0014*/ 	.word	0xfffffffe
	.align		4
        /*0018*/ 	.word	0x00000000
	.align		4
        /*001c*/ 	.word	0xfffffffd
	.align		4
        /*0020*/ 	.word	0x00000000
	.align		4
        /*0024*/ 	.word	0xfffffffc


//--------------------- .nv.constant4             --------------------------
	.section	.nv.constant4,"a",@progbits
	.align	8
	.align		8
.nv.constant4:
        /*0000*/ 	.dword	vprintf
	.align		8
        /*0008*/ 	.dword	$str


//--------------------- .text._Z25multplicacaoEscalarMatriziiiPi --------------------------
	.section	.text._Z25multplicacaoEscalarMatriziiiPi,"ax",@progbits
	.align	128
        .global         _Z25multplicacaoEscalarMatriziiiPi
        .type           _Z25multplicacaoEscalarMatriziiiPi,@function
        .size           _Z25multplicacaoEscalarMatriziiiPi,(.L_x_10 - _Z25multplicacaoEscalarMatriziiiPi)
        .other          _Z25multplicacaoEscalarMatriziiiPi,@"STO_CUDA_ENTRY STV_DEFAULT"
_Z25multplicacaoEscalarMatriziiiPi:
.text._Z25multplicacaoEscalarMatriziiiPi:
[----:B------:R-:W0:Y:S01]  /*0000*/  LDC R1, c[0x0][0x37c] ;  /* 0x0000df00ff017b82 */ /* 0x000e220000000800 */
[----:B------:R-:W1:Y:S01]  /*0010*/  S2R R0, SR_CTAID.X ;  /* 0x0000000000007919 */ /* 0x000e620000002500 */
[----:B------:R-:W2:Y:S01]  /*0020*/  LDCU UR5, c[0x0][0x2fc] ;  /* 0x00005f80ff0577ac */ /* 0x000ea20008000800 */
[----:B0-----:R-:W-:Y:S01]  /*0030*/  VIADD R1, R1, 0xfffffff8 ;  /* 0xfffffff801017836 */ /* 0x001fe20000000000 */
[----:B------:R-:W-:Y:S01]  /*0040*/  MOV R16, 0x0 ;  /* 0x0000000000107802 */ /* 0x000fe20000000f00 */
[----:B------:R-:W1:Y:S01]  /*0050*/  S2R R3, SR_TID.X ;  /* 0x0000000000037919 */ /* 0x000e620000002100 */
[----:B------:R-:W1:Y:S02]  /*0060*/  LDCU UR6, c[0x0][0x360] ;  /* 0x00006c00ff0677ac */ /* 0x000e640008000800 */
[----:B------:R0:W3:Y:S01]  /*0070*/  LDC.64 R8, c[0x4][R16] ;  /* 0x0100000010087b82 */ /* 0x0000e20000000a00 */
[----:B------:R-:W4:Y:S01]  /*0080*/  S2R R2, SR_CTAID.Y ;  /* 0x0000000000027919 */ /* 0x000f220000002600 */
[----:B------:R-:W5:Y:S01]  /*0090*/  LDCU UR4, c[0x0][0x2f8] ;  /* 0x00005f00ff0477ac */ /* 0x000f620008000800 */
[----:B------:R-:W4:Y:S01]  /*00a0*/  S2R R5, SR_TID.Y ;  /* 0x0000000000057919 */ /* 0x000f220000002200 */
[----:B------:R-:W4:Y:S01]  /*00b0*/  LDCU UR7, c[0x0][0x364] ;  /* 0x00006c80ff0777ac */ /* 0x000f220008000800 */
[----:B------:R-:W0:Y:S01]  /*00c0*/  LDCU.64 UR8, c[0x4][0x8] ;  /* 0x01000100ff0877ac */ /* 0x000e220008000a00 */
[----:B-----5:R-:W-:-:S05]  /*00d0*/  IADD3 R17, P0, PT, R1, UR4, RZ ;  /* 0x0000000401117c10 */ /* 0x020fca000ff1e0ff */
[----:B--2---:R-:W-:Y:S02]  /*00e0*/  IMAD.X R18, RZ, RZ, UR5, P0 ;  /* 0x00000005ff127e24 */ /* 0x004fe400080e06ff */
[----:B------:R-:W-:Y:S02]  /*00f0*/  IMAD.MOV.U32 R6, RZ, RZ, R17 ;  /* 0x000000ffff067224 */ /* 0x000fe400078e0011 */
[----:B-1----:R-:W-:Y:S02]  /*0100*/  IMAD R0, R0, UR6, R3 ;  /* 0x0000000600007c24 */ /* 0x002fe4000f8e0203 */
[----:B0-----:R-:W-:Y:S02]  /*0110*/  IMAD.U32 R4, RZ, RZ, UR8 ;  /* 0x00000008ff047e24 */ /* 0x001fe4000f8e00ff */
[----:B------:R-:W-:Y:S01]  /*0120*/  IMAD.MOV.U32 R7, RZ, RZ, R18 ;  /* 0x000000ffff077224 */ /* 0x000fe200078e0012 */
[----:B------:R0:W-:Y:S01]  /*0130*/  STL [R1], R0 ;  /* 0x0000000001007387 */ /* 0x0001e20000100800 */
[----:B----4-:R-:W-:-:S02]  /*0140*/  IMAD R2, R2, UR7, R5 ;  /* 0x0000000702027c24 */ /* 0x010fc4000f8e0205 */
[----:B------:R-:W-:-:S07]  /*0150*/  IMAD.U32 R5, RZ, RZ, UR9 ;  /* 0x00000009ff057e24 */ /* 0x000fce000f8e00ff */
[----:B------:R-:W-:-:S07]  /*0160*/  LEPC R20, `(.L_x_0) ;  /* 0x000000001014794e */ /* 0x000fce0000000000 */
[----:B0--3--:R-:W-:Y:S05]  /*0170*/  CALL.ABS.NOINC R8 ;  /* 0x0000000008007343 */ /* 0x009fea0003c00000 */
.L_x_0:
[----:B------:R0:W-:Y:S01]  /*0180*/  STL [R1], R2 ;  /* 0x0000000201007387 */ /* 0x0001e20000100800 */
[----:B------:R0:W1:Y:S01]  /*0190*/  LDC.64 R8, c[0x4][R16] ;  /* 0x0100000010087b82 */ /* 0x0000620000000a00 */
[----:B------:R-:W2:Y:S01]  /*01a0*/  LDCU.64 UR4, c[0x4][0x8] ;  /* 0x01000100ff0477ac */ /* 0x000ea20008000a00 */
[----:B------:R-:W-:Y:S02]  /*01b0*/  IMAD.MOV.U32 R6, RZ, RZ, R17 ;  /* 0x000000ffff067224 */ /* 0x000fe400078e0011 */
[----:B------:R-:W-:Y:S02]  /*01c0*/  IMAD.MOV.U32 R7, RZ, RZ, R18 ;  /* 0x000000ffff077224 */ /* 0x000fe400078e0012 */
[----:B--2---:R-:W-:Y:S02]  /*01d0*/  IMAD.U32 R4, RZ, RZ, UR4 ;  /* 0x00000004ff047e24 */ /* 0x004fe4000f8e00ff */
[----:B0-----:R-:W-:-:S07]  /*01e0*/  IMAD.U32 R5, RZ, RZ, UR5 ;  /* 0x00000005ff057e24 */ /* 0x001fce000f8e00ff */
[----:B------:R-:W-:-:S07]  /*01f0*/  LEPC R20, `(.L_x_1) ;  /* 0x000000001014794e */ /* 0x000fce0000000000 */
[----:B-1----:R-:W-:Y:S05]  /*0200*/  CALL.ABS.NOINC R8 ;  /* 0x0000000008007343 */ /* 0x002fea0003c00000 */
.L_x_1:
[----:B------:R-:W0:Y:S02]  /*0210*/  LDC.64 R2, c[0x0][0x380] ;  /* 0x0000e000ff027b82 */ /* 0x000e240000000a00 */
[----:B0-----:R-:W-:-:S04]  /*0220*/  VIMNMX R0, PT, PT, R2, R3, PT ;  /* 0x0000000302007248 */ /* 0x001fc80003fe0100 */
[----:B------:R-:W-:-:S13]  /*0230*/  ISETP.GE.AND P0, PT, R0, 0x1, PT ;  /* 0x000000010000780c */ /* 0x000fda0003f06270 */
[----:B------:R-:W-:Y:S05]  /*0240*/  @!P0 EXIT ;  /* 0x000000000000894d */ /* 0x000fea0003800000 */
[----:B------:R-:W0:Y:S01]  /*0250*/  LDC.64 R4, c[0x0][0x390] ;  /* 0x0000e400ff047b82 */ /* 0x000e220000000a00 */
[C---:B------:R-:W-:Y:S01]  /*0260*/  LOP3.LUT R24, R3.reuse, 0xf, RZ, 0xc0, !PT ;  /* 0x0000000f03187812 */ /* 0x040fe200078ec0ff */
[----:B------:R-:W-:Y:S01]  /*0270*/  IMAD.MOV.U32 R26, RZ, RZ, RZ ;  /* 0x000000ffff1a7224 */ /* 0x000fe200078e00ff */
[C---:B------:R-:W-:Y:S02]  /*0280*/  LOP3.LUT R25, R3.reuse, 0x7, RZ, 0xc0, !PT ;  /* 0x0000000703197812 */ /* 0x040fe400078ec0ff */
[----:B------:R-:W-:Y:S01]  /*0290*/  LOP3.LUT R6, R3, 0x3, RZ, 0xc0, !PT ;  /* 0x0000000303067812 */ /* 0x000fe200078ec0ff */
[----:B------:R-:W-:Y:S02]  /*02a0*/  VIADD R0, R24, 0xffffffff ;  /* 0xffffffff18007836 */ /* 0x000fe40000000000 */
[----:B------:R-:W1:Y:S01]  /*02b0*/  LDC.64 R16, c[0x0][0x358] ;  /* 0x0000d600ff107b82 */ /* 0x000e620000000a00 */
[----:B------:R-:W-:Y:S02]  /*02c0*/  VIADD R2, R25, 0xffffffff ;  /* 0xffffffff19027836 */ /* 0x000fe40000000000 */
[----:B------:R-:W-:-:S02]  /*02d0*/  ISETP.GE.U32.AND P0, PT, R0, 0x7, PT ;  /* 0x000000070000780c */ /* 0x000fc40003f06070 */
[----:B------:R-:W-:Y:S02]  /*02e0*/  LOP3.LUT R0, R3, 0x7ffffff0, RZ, 0xc0, !PT ;  /* 0x7ffffff003007812 */ /* 0x000fe400078ec0ff */
[----:B------:R-:W-:-:S03]  /*02f0*/  ISETP.GE.U32.AND P1, PT, R2, 0x3, PT ;  /* 0x000000030200780c */ /* 0x000fc60003f26070 */
[----:B------:R-:W-:Y:S01]  /*0300*/  IMAD.MOV R7, RZ, RZ, -R0 ;  /* 0x000000ffff077224 */ /* 0x000fe200078e0a00 */
[----:B0-----:R-:W-:-:S05]  /*0310*/  IADD3 R2, P2, PT, R4, 0x20, RZ ;  /* 0x0000002004027810 */ /* 0x001fca0007f5e0ff */
[----:B------:R-:W-:-:S08]  /*0320*/  IMAD.X R3, RZ, RZ, R5, P2 ;  /* 0x000000ffff037224 */ /* 0x000fd000010e0605 */
.L_x_8:
[----:B0-----:R-:W0:Y:S01]  /*0330*/  LDCU.64 UR4, c[0x0][0x380] ;  /* 0x00007000ff0477ac */ /* 0x001e220008000a00 */
[C---:B----4-:R-:W-:Y:S02]  /*0340*/  IMAD R9, R26.reuse, 0x64, RZ ;  /* 0x000000641a097824 */ /* 0x050fe400078e02ff */
[----:B------:R-:W-:Y:S02]  /*0350*/  VIADD R26, R26, 0x1 ;  /* 0x000000011a1a7836 */ /* 0x000fe40000000000 */
[----:B------:R-:W-:Y:S01]  /*0360*/  IMAD.MOV.U32 R4, RZ, RZ, RZ ;  /* 0x000000ffff047224 */ /* 0x000fe200078e00ff */
[----:B0-----:R-:W-:Y:S02]  /*0370*/  UISETP.GE.U32.AND UP0, UPT, UR5, 0x10, UPT ;  /* 0x000000100500788c */ /* 0x001fe4000bf06070 */
[----:B------:R-:W-:-:S07]  /*0380*/  ISETP.NE.AND P2, PT, R26, UR4, PT ;  /* 0x000000041a007c0c */ /* 0x000fce000bf45270 */
[----:B--23--:R-:W-:Y:S06]  /*0390*/  BRA.U !UP0, `(.L_x_2) ;  /* 0x0000000508647547 */ /* 0x00cfec000b800000 */
[----:B------:R-:W-:Y:S01]  /*03a0*/  IMAD.WIDE.U32 R4, R9, 0x4, R2 ;  /* 0x0000000409047825 */ /* 0x000fe200078e0002 */
[----:B------:R-:W-:Y:S03]  /*03b0*/  BSSY.RECONVERGENT B0, `(.L_x_3) ;  /* 0x0000056000007945 */ /* 0x000fe60003800200 */
[----:B------:R-:W-:Y:S02]  /*03c0*/  IMAD.MOV.U32 R8, RZ, RZ, R7 ;  /* 0x000000ffff087224 */ /* 0x000fe400078e0007 */
[----:B------:R-:W-:Y:S02]  /*03d0*/  IMAD.MOV.U32 R10, RZ, RZ, R4 ;  /* 0x000000ffff0a7224 */ /* 0x000fe400078e0004 */
[----:B------:R-:W-:-:S07]  /*03e0*/  IMAD.MOV.U32 R11, RZ, RZ, R5 ;  /* 0x000000ffff0b7224 */ /* 0x000fce00078e0005 */
.L_x_4:
[C---:B-1----:R-:W-:Y:S01]  /*03f0*/  R2UR UR10, R16.reuse ;  /* 0x00000000100a72ca */ /* 0x042fe200000e0000 */
[----:B------:R-:W-:Y:S01]  /*0400*/  IMAD.MOV.U32 R4, RZ, RZ, R10 ;  /* 0x000000ffff047224 */ /* 0x000fe200078e000a */
[C---:B------:R-:W-:Y:S01]  /*0410*/  R2UR UR11, R17.reuse ;  /* 0x00000000110b72ca */ /* 0x040fe200000e0000 */
[----:B------:R-:W-:Y:S01]  /*0420*/  IMAD.MOV.U32 R5, RZ, RZ, R11 ;  /* 0x000000ffff057224 */ /* 0x000fe200078e000b */
[C---:B------:R-:W-:Y:S02]  /*0430*/  R2UR UR4, R16.reuse ;  /* 0x00000000100472ca */ /* 0x040fe400000e0000 */
[C---:B------:R-:W-:Y:S02]  /*0440*/  R2UR UR5, R17.reuse ;  /* 0x00000000110572ca */ /* 0x040fe400000e0000 */
[----:B------:R-:W-:Y:S02]  /*0450*/  R2UR UR6, R16 ;  /* 0x00000000100672ca */ /* 0x000fe400000e0000 */
[----:B------:R-:W-:-:S02]  /*0460*/  R2UR UR7, R17 ;  /* 0x00000000110772ca */ /* 0x000fc400000e0000 */
[C---:B------:R-:W-:Y:S02]  /*0470*/  R2UR UR8, R16.reuse ;  /* 0x00000000100872ca */ /* 0x040fe400000e0000 */
[----:B------:R-:W-:Y:S01]  /*0480*/  R2UR UR9, R17 ;  /* 0x00000000110972ca */ /* 0x000fe200000e0000 */
[----:B------:R-:W2:Y:S04]  /*0490*/  LDG.E R21, desc[UR10][R4.64+-0x14] ;  /* 0xffffec0a04157981 */ /* 0x000ea8000c1e1900 */
[----:B------:R-:W3:Y:S01]  /*04a0*/  LDG.E R18, desc[UR4][R4.64+-0x20] ;  /* 0xffffe00404127981 */ /* 0x000ee2000c1e1900 */
[----:B------:R-:W2:Y:S03]  /*04b0*/  LDCU UR4, c[0x0][0x388] ;  /* 0x00007100ff0477ac */ /* 0x000ea60008000800 */
[----:B------:R-:W4:Y:S04]  /*04c0*/  LDG.E R19, desc[UR6][R4.64+-0x1c] ;  /* 0xffffe40604137981 */ /* 0x000f28000c1e1900 */
[----:B------:R-:W5:Y:S01]  /*04d0*/  LDG.E R20, desc[UR8][R4.64+-0x18] ;  /* 0xffffe80804147981 */ /* 0x000f62000c1e1900 */
[----:B------:R-:W-:-:S02]  /*04e0*/  R2UR UR14, R16 ;  /* 0x00000000100e72ca */ /* 0x000fc400000e0000 */
[C---:B------:R-:W-:Y:S01]  /*04f0*/  R2UR UR15, R17.reuse ;  /* 0x00000000110f72ca */ /* 0x040fe200000e0000 */
[----:B------:R-:W5:Y:S01]  /*0500*/  LDG.E R11, desc[UR8][R4.64+-0x10] ;  /* 0xfffff008040b7981 */ /* 0x000f62000c1e1900 */
[C---:B------:R-:W-:Y:S02]  /*0510*/  R2UR UR16, R16.reuse ;  /* 0x00000000101072ca */ /* 0x040fe400000e0000 */
[C---:B------:R-:W-:Y:S01]  /*0520*/  R2UR UR17, R17.reuse ;  /* 0x00000000111172ca */ /* 0x040fe200000e0000 */
[----:B------:R-:W5:Y:S01]  /*0530*/  LDG.E R12, desc[UR10][R4.64+-0xc] ;  /* 0xfffff40a040c7981 */ /* 0x000f62000c1e1900 */
[C---:B------:R-:W-:Y:S02]  /*0540*/  R2UR UR12, R16.reuse ;  /* 0x00000000100c72ca */ /* 0x040fe400000e0000 */
[----:B------:R-:W-:Y:S02]  /*0550*/  R2UR UR13, R17 ;  /* 0x00000000110d72ca */ /* 0x000fe400000e0000 */
[----:B------:R-:W-:-:S02]  /*0560*/  R2UR UR18, R16 ;  /* 0x00000000101272ca */ /* 0x000fc400000e0000 */
[C---:B------:R-:W-:Y:S01]  /*0570*/  R2UR UR19, R17.reuse ;  /* 0x00000000111372ca */ /* 0x040fe200000e0000 */
[----:B------:R-:W5:Y:S01]  /*0580*/  LDG.E R13, desc[UR14][R4.64+-0x8] ;  /* 0xfffff80e040d7981 */ /* 0x000f62000c1e1900 */
[C---:B------:R-:W-:Y:S02]  /*0590*/  R2UR UR20, R16.reuse ;  /* 0x00000000101472ca */ /* 0x040fe400000e0000 */
[C---:B------:R-:W-:Y:S01]  /*05a0*/  R2UR UR21, R17.reuse ;  /* 0x00000000111572ca */ /* 0x040fe200000e0000 */
[----:B------:R-:W5:Y:S01]  /*05b0*/  LDG.E R10, desc[UR16][R4.64+-0x4] ;  /* 0xfffffc10040a7981 */ /* 0x000f62000c1e1900 */
[C---:B------:R-:W-:Y:S02]  /*05c0*/  R2UR UR22, R16.reuse ;  /* 0x00000000101672ca */ /* 0x040fe400000e0000 */
[----:B------:R-:W-:Y:S01]  /*05d0*/  R2UR UR23, R17 ;  /* 0x00000000111772ca */ /* 0x000fe200000e0000 */
[----:B------:R-:W5:Y:S01]  /*05e0*/  LDG.E R22, desc[UR16][R4.64+0x14] ;  /* 0x0000141004167981 */ /* 0x000f62000c1e1900 */
[----:B------:R-:W-:-:S02]  /*05f0*/  R2UR UR24, R16 ;  /* 0x00000000101872ca */ /* 0x000fc400000e0000 */
[C---:B------:R-:W-:Y:S01]  /*0600*/  R2UR UR25, R17.reuse ;  /* 0x00000000111972ca */ /* 0x040fe200000e0000 */
[----:B------:R-:W5:Y:S01]  /*0610*/  LDG.E R14, desc[UR18][R4.64] ;  /* 0x00000012040e7981 */ /* 0x000f62000c1e1900 */
[C---:B------:R-:W-:Y:S02]  /*0620*/  R2UR UR26, R16.reuse ;  /* 0x00000000101a72ca */ /* 0x040fe400000e0000 */
[C---:B------:R-:W-:Y:S01]  /*0630*/  R2UR UR27, R17.reuse ;  /* 0x00000000111b72ca */ /* 0x040fe200000e0000 */
[----:B------:R-:W5:Y:S01]  /*0640*/  LDG.E R15, desc[UR20][R4.64+0x4] ;  /* 0x00000414040f7981 */ /* 0x000f62000c1e1900 */
[----:B------:R-:W-:Y:S02]  /*0650*/  R2UR UR28, R16 ;  /* 0x00000000101c72ca */ /* 0x000fe400000e0000 */
[----:B------:R-:W-:-:S05]  /*0660*/  R2UR UR29, R17 ;  /* 0x00000000111d72ca */ /* 0x000fca00000e0000 */
[----:B------:R-:W5:Y:S01]  /*0670*/  LDG.E R23, desc[UR24][R4.64+0xc] ;  /* 0x00000c1804177981 */ /* 0x000f62000c1e1900 */
[----:B--2---:R-:W-:Y:S02]  /*0680*/  IMAD R21, R21, UR4, RZ ;  /* 0x0000000415157c24 */ /* 0x004fe4000f8e02ff */
[----:B---3--:R-:W-:-:S03]  /*0690*/  IMAD R27, R18, UR4, RZ ;  /* 0x00000004121b7c24 */ /* 0x008fc6000f8e02ff */
[----:B------:R0:W-:Y:S01]  /*06a0*/  STG.E desc[UR12][R4.64+-0x14], R21 ;  /* 0xffffec1504007986 */ /* 0x0001e2000c10190c */
[----:B----4-:R-:W-:-:S03]  /*06b0*/  IMAD R29, R19, UR4, RZ ;  /* 0x00000004131d7c24 */ /* 0x010fc6000f8e02ff */
[----:B------:R-:W2:Y:S01]  /*06c0*/  LDG.E R18, desc[UR22][R4.64+0x8] ;  /* 0x0000081604127981 */ /* 0x000ea2000c1e1900 */
[----:B-----5:R-:W-:-:S03]  /*06d0*/  IMAD R28, R20, UR4, RZ ;  /* 0x00000004141c7c24 */ /* 0x020fc6000f8e02ff */
[----:B------:R-:W3:Y:S04]  /*06e0*/  LDG.E R19, desc[UR14][R4.64+0x10] ;  /* 0x0000100e04137981 */ /* 0x000ee8000c1e1900 */
[----:B0-----:R-:W4:Y:S04]  /*06f0*/  LDG.E R21, desc[UR26][R4.64+0x18] ;  /* 0x0000181a04157981 */ /* 0x001f28000c1e1900 */
[----:B------:R-:W5:Y:S01]  /*0700*/  LDG.E R20, desc[UR28][R4.64+0x1c] ;  /* 0x00001c1c04147981 */ /* 0x000f62000c1e1900 */
[----:B------:R-:W-:Y:S02]  /*0710*/  VIADD R8, R8, 0x10 ;  /* 0x0000001008087836 */ /* 0x000fe40000000000 */
[----:B------:R-:W-:Y:S01]  /*0720*/  IMAD R11, R11, UR4, RZ ;  /* 0x000000040b0b7c24 */ /* 0x000fe2000f8e02ff */
[----:B------:R0:W-:Y:S02]  /*0730*/  STG.E desc[UR6][R4.64+-0x20], R27 ;  /* 0xffffe01b04007986 */ /* 0x0001e4000c101906 */
[----:B------:R-:W-:Y:S01]  /*0740*/  ISETP.NE.AND P3, PT, R8, RZ, PT ;  /* 0x000000ff0800720c */ /* 0x000fe20003f65270 */
[----:B------:R-:W-:Y:S01]  /*0750*/  IMAD R13, R13, UR4, RZ ;  /* 0x000000040d0d7c24 */ /* 0x000fe2000f8e02ff */
[----:B------:R1:W-:Y:S01]  /*0760*/  STG.E desc[UR8][R4.64+-0x1c], R29 ;  /* 0xffffe41d04007986 */ /* 0x0003e2000c101908 */
[----:B0-----:R-:W-:-:S02]  /*0770*/  IMAD R27, R12, UR4, RZ ;  /* 0x000000040c1b7c24 */ /* 0x001fc4000f8e02ff */
[----:B-1----:R-:W-:Y:S01]  /*0780*/  IMAD R29, R10, UR4, RZ ;  /* 0x000000040a1d7c24 */ /* 0x002fe2000f8e02ff */
[----:B------:R0:W-:Y:S01]  /*0790*/  STG.E desc[UR6][R4.64+-0x10], R11 ;  /* 0xfffff00b04007986 */ /* 0x0001e2000c101906 */
[----:B------:R-:W-:-:S03]  /*07a0*/  IMAD R15, R15, UR4, RZ ;  /* 0x000000040f0f7c24 */ /* 0x000fc6000f8e02ff */
[----:B------:R-:W-:Y:S04]  /*07b0*/  STG.E desc[UR8][R4.64+-0xc], R27 ;  /* 0xfffff41b04007986 */ /* 0x000fe8000c101908 */
[----:B------:R1:W-:Y:S01]  /*07c0*/  STG.E desc[UR10][R4.64+-0x8], R13 ;  /* 0xfffff80d04007986 */ /* 0x0003e2000c10190a */
[----:B------:R-:W-:-:S03]  /*07d0*/  IMAD R23, R23, UR4, RZ ;  /* 0x0000000417177c24 */ /* 0x000fc6000f8e02ff */
[----:B------:R-:W-:Y:S01]  /*07e0*/  STG.E desc[UR12][R4.64+-0x4], R29 ;  /* 0xfffffc1d04007986 */ /* 0x000fe2000c10190c */
[----:B0-----:R-:W-:Y:S01]  /*07f0*/  IMAD R11, R14, UR4, RZ ;  /* 0x000000040e0b7c24 */ /* 0x001fe2000f8e02ff */
[----:B------:R-:W-:Y:S01]  /*0800*/  IADD3 R10, P4, PT, R4, 0x40, RZ ;  /* 0x00000040040a7810 */ /* 0x000fe20007f9e0ff */
[----:B-1----:R-:W-:Y:S01]  /*0810*/  IMAD R13, R22, UR4, RZ ;  /* 0x00000004160d7c24 */ /* 0x002fe2000f8e02ff */
[----:B------:R-:W-:Y:S04]  /*0820*/  STG.E desc[UR10][R4.64+-0x18], R28 ;  /* 0xffffe81c04007986 */ /* 0x000fe8000c10190a */
[----:B------:R0:W-:Y:S04]  /*0830*/  STG.E desc[UR6][R4.64], R11 ;  /* 0x0000000b04007986 */ /* 0x0001e8000c101906 */
[----:B------:R1:W-:Y:S04]  /*0840*/  STG.E desc[UR8][R4.64+0x4], R15 ;  /* 0x0000040f04007986 */ /* 0x0003e8000c101908 */
[----:B------:R1:W-:Y:S04]  /*0850*/  STG.E desc[UR10][R4.64+0xc], R23 ;  /* 0x00000c1704007986 */ /* 0x0003e8000c10190a */
[----:B------:R1:W-:Y:S01]  /*0860*/  STG.E desc[UR16][R4.64+0x14], R13 ;  /* 0x0000140d04007986 */ /* 0x0003e2000c101910 */
[----:B0-----:R-:W-:-:S02]  /*0870*/  IMAD.X R11, RZ, RZ, R5, P4 ;  /* 0x000000ffff0b7224 */ /* 0x001fc400020e0605 */
[----:B--2---:R-:W-:Y:S02]  /*0880*/  IMAD R27, R18, UR4, RZ ;  /* 0x00000004121b7c24 */ /* 0x004fe4000f8e02ff */
[----:B---3--:R-:W-:Y:S02]  /*0890*/  IMAD R19, R19, UR4, RZ ;  /* 0x0000000413137c24 */ /* 0x008fe4000f8e02ff */
[----:B----4-:R-:W-:Y:S02]  /*08a0*/  IMAD R21, R21, UR4, RZ ;  /* 0x0000000415157c24 */ /* 0x010fe4000f8e02ff */
[----:B-----5:R-:W-:Y:S01]  /*08b0*/  IMAD R29, R20, UR4, RZ ;  /* 0x00000004141d7c24 */ /* 0x020fe2000f8e02ff */
[----:B------:R1:W-:Y:S04]  /*08c0*/  STG.E desc[UR14][R4.64+0x8], R27 ;  /* 0x0000081b04007986 */ /* 0x0003e8000c10190e */
[----:B------:R1:W-:Y:S04]  /*08d0*/  STG.E desc[UR12][R4.64+0x10], R19 ;  /* 0x0000101304007986 */ /* 0x0003e8000c10190c */
[----:B------:R1:W-:Y:S04]  /*08e0*/  STG.E desc[UR18][R4.64+0x18], R21 ;  /* 0x0000181504007986 */ /* 0x0003e8000c101912 */
[----:B------:R1:W-:Y:S01]  /*08f0*/  STG.E desc[UR20][R4.64+0x1c], R29 ;  /* 0x00001c1d04007986 */ /* 0x0003e2000c101914 */
[----:B------:R-:W-:Y:S05]  /*0900*/  @P3 BRA `(.L_x_4) ;  /* 0xfffffff800b83947 */ /* 0x000fea000383ffff */
[----:B------:R-:W-:Y:S05]  /*0910*/  BSYNC.RECONVERGENT B0 ;  /* 0x0000000000007941 */ /* 0x000fea0003800200 */
.L_x_3:
[----:B-1----:R-:W-:-:S07]  /*0920*/  IMAD.MOV.U32 R4, RZ, RZ, R0 ;  /* 0x000000ffff047224 */ /* 0x002fce00078e0000 */
.L_x_2:
[----:B------:R-:W-:-:S13]  /*0930*/  ISETP.NE.AND P3, PT, R24, RZ, PT ;  /* 0x000000ff1800720c */ /* 0x000fda0003f65270 */
[----:B------:R-:W-:Y:S05]  /*0940*/  @!P3 BRA `(.L_x_5) ;  /* 0x0000000400e8b947 */ /* 0x000fea0003800000 */
[----:B------:R-:W-:Y:S01]  /*0950*/  ISETP.NE.AND P3, PT, R25, RZ, PT ;  /* 0x000000ff1900720c */ /* 0x000fe20003f65270 */
[----:B------:R-:W-:-:S12]  /*0960*/  @!P0 BRA `(.L_x_6) ;  /* 0x0000000000c88947 */ /* 0x000fd80003800000 */
[----:B------:R-:W0:Y:S01]  /*0970*/  LDC.64 R12, c[0x0][0x390] ;  /* 0x0000e400ff0c7b82 */ /* 0x000e220000000a00 */
[----:B-1----:R-:W-:Y:S01]  /*0980*/  R2UR UR4, R16 ;  /* 0x00000000100472ca */ /* 0x002fe200000e0000 */
[----:B------:R-:W-:Y:S01]  /*0990*/  IMAD.IADD R5, R9, 0x1, R4 ;  /* 0x0000000109057824 */ /* 0x000fe200078e0204 */
[----:B------:R-:W-:Y:S01]  /*09a0*/  R2UR UR5, R17 ;  /* 0x00000000110572ca */ /* 0x000fe200000e0000 */
[----:B------:R-:W1:Y:S02]  /*09b0*/  LDCU.64 UR6, c[0x0][0x390] ;  /* 0x00007200ff0677ac */ /* 0x000e640008000a00 */
[----:B0-----:R-:W-:-:S10]  /*09c0*/  IMAD.WIDE.U32 R12, R5, 0x4, R12 ;  /* 0x00000004050c7825 */ /* 0x001fd400078e000c */
[----:B------:R-:W2:Y:S01]  /*09d0*/  LDG.E R5, desc[UR4][R12.64] ;  /* 0x000000040c057981 */ /* 0x000ea2000c1e1900 */
[----:B------:R-:W2:Y:S01]  /*09e0*/  LDCU UR4, c[0x0][0x388] ;  /* 0x00007100ff0477ac */ /* 0x000ea20008000800 */
[----:B------:R-:W-:Y:S02]  /*09f0*/  IADD3 R8, P4, PT, R9, R4, RZ ;  /* 0x0000000409087210 */ /* 0x000fe40007f9e0ff */
[----:B------:R-:W-:Y:S02]  /*0a00*/  R2UR UR8, R16 ;  /* 0x00000000100872ca */ /* 0x000fe400000e0000 */
[----:B------:R-:W-:Y:S01]  /*0a10*/  R2UR UR9, R17 ;  /* 0x00000000110972ca */ /* 0x000fe200000e0000 */
[----:B------:R-:W-:Y:S01]  /*0a20*/  IMAD.X R11, RZ, RZ, RZ, P4 ;  /* 0x000000ffff0b7224 */ /* 0x000fe200020e06ff */
[----:B-1----:R-:W-:Y:S02]  /*0a30*/  LEA R10, P4, R8, UR6, 0x2 ;  /* 0x00000006080a7c11 */ /* 0x002fe4000f8810ff */
[----:B------:R-:W-:-:S02]  /*0a40*/  R2UR UR10, R16 ;  /* 0x00000000100a72ca */ /* 0x000fc400000e0000 */
[----:B------:R-:W-:Y:S02]  /*0a50*/  LEA.HI.X R11, R8, UR7, R11, 0x2, P4 ;  /* 0x00000007080b7c11 */ /* 0x000fe4000a0f140b */
[C---:B------:R-:W-:Y:S02]  /*0a60*/  R2UR UR11, R17.reuse ;  /* 0x00000000110b72ca */ /* 0x040fe400000e0000 */
[C---:B------:R-:W-:Y:S02]  /*0a70*/  R2UR UR12, R16.reuse ;  /* 0x00000000100c72ca */ /* 0x040fe400000e0000 */
[C---:B------:R-:W-:Y:S02]  /*0a80*/  R2UR UR13, R17.reuse ;  /* 0x00000000110d72ca */ /* 0x040fe400000e0000 */
[----:B------:R-:W-:Y:S02]  /*0a90*/  R2UR UR6, R16 ;  /* 0x00000000100672ca */ /* 0x000fe400000e0000 */
[----:B------:R-:W-:-:S02]  /*0aa0*/  R2UR UR7, R17 ;  /* 0x00000000110772ca */ /* 0x000fc400000e0000 */
[C---:B------:R-:W-:Y:S02]  /*0ab0*/  R2UR UR14, R16.reuse ;  /* 0x00000000100e72ca */ /* 0x040fe400000e0000 */
[C---:B------:R-:W-:Y:S02]  /*0ac0*/  R2UR UR15, R17.reuse ;  /* 0x00000000110f72ca */ /* 0x040fe400000e0000 */
[C---:B------:R-:W-:Y:S02]  /*0ad0*/  R2UR UR16, R16.reuse ;  /* 0x00000000101072ca */ /* 0x040fe400000e0000 */
[C---:B------:R-:W-:Y:S02]  /*0ae0*/  R2UR UR17, R17.reuse ;  /* 0x00000000111172ca */ /* 0x040fe400000e0000 */
[----:B------:R-:W-:Y:S02]  /*0af0*/  R2UR UR18, R16 ;  /* 0x00000000101272ca */ /* 0x000fe400000e0000 */
[----:B------:R-:W-:Y:S01]  /*0b00*/  R2UR UR19, R17 ;  /* 0x00000000111372ca */ /* 0x000fe200000e0000 */
[----:B--2---:R-:W-:-:S05]  /*0b10*/  IMAD R5, R5, UR4, RZ ;  /* 0x0000000405057c24 */ /* 0x004fca000f8e02ff */
[----:B------:R0:W-:Y:S04]  /*0b20*/  STG.E desc[UR8][R12.64], R5 ;  /* 0x000000050c007986 */ /* 0x0001e8000c101908 */
[----:B------:R-:W2:Y:S04]  /*0b30*/  LDG.E R8, desc[UR10][R10.64+0x4] ;  /* 0x0000040a0a087981 */ /* 0x000ea8000c1e1900 */
[----:B------:R-:W3:Y:S04]  /*0b40*/  LDG.E R14, desc[UR12][R10.64+0x8] ;  /* 0x0000080c0a0e7981 */ /* 0x000ee8000c1e1900 */
[----:B------:R-:W4:Y:S04]  /*0b50*/  LDG.E R15, desc[UR6][R10.64+0xc] ;  /* 0x00000c060a0f7981 */ /* 0x000f28000c1e1900 */
[----:B------:R-:W5:Y:S04]  /*0b60*/  LDG.E R18, desc[UR8][R10.64+0x10] ;  /* 0x000010080a127981 */ /* 0x000f68000c1e1900 */
[----:B------:R-:W5:Y:S04]  /*0b70*/  LDG.E R20, desc[UR14][R10.64+0x14] ;  /* 0x0000140e0a147981 */ /* 0x000f68000c1e1900 */
[----:B0-----:R-:W5:Y:S04]  /*0b80*/  LDG.E R12, desc[UR16][R10.64+0x18] ;  /* 0x000018100a0c7981 */ /* 0x001f68000c1e1900 */
[----:B------:R-:W5:Y:S01]  /*0b90*/  LDG.E R22, desc[UR18][R10.64+0x1c] ;  /* 0x00001c120a167981 */ /* 0x000f62000c1e1900 */
[----:B------:R-:W-:-:S02]  /*0ba0*/  VIADD R4, R4, 0x8 ;  /* 0x0000000804047836 */ /* 0x000fc40000000000 */
[----:B--2---:R-:W-:Y:S02]  /*0bb0*/  IMAD R5, R8, UR4, RZ ;  /* 0x0000000408057c24 */ /* 0x004fe4000f8e02ff */
[----:B---3--:R-:W-:-:S03]  /*0bc0*/  IMAD R13, R14, UR4, RZ ;  /* 0x000000040e0d7c24 */ /* 0x008fc6000f8e02ff */
[----:B------:R0:W-:Y:S01]  /*0bd0*/  STG.E desc[UR6][R10.64+0x4], R5 ;  /* 0x000004050a007986 */ /* 0x0001e2000c101906 */
[----:B----4-:R-:W-:-:S03]  /*0be0*/  IMAD R15, R15, UR4, RZ ;  /* 0x000000040f0f7c24 */ /* 0x010fc6000f8e02ff */
[----:B------:R0:W-:Y:S01]  /*0bf0*/  STG.E desc[UR8][R10.64+0x8], R13 ;  /* 0x0000080d0a007986 */ /* 0x0001e2000c101908 */
[----:B-----5:R-:W-:-:S03]  /*0c00*/  IMAD R19, R18, UR4, RZ ;  /* 0x0000000412137c24 */ /* 0x020fc6000f8e02ff */
[----:B------:R0:W-:Y:S01]  /*0c10*/  STG.E desc[UR10][R10.64+0xc], R15 ;  /* 0x00000c0f0a007986 */ /* 0x0001e2000c10190a */
[----:B------:R-:W-:-:S03]  /*0c20*/  IMAD R21, R20, UR4, RZ ;  /* 0x0000000414157c24 */ /* 0x000fc6000f8e02ff */
[----:B------:R0:W-:Y:S01]  /*0c30*/  STG.E desc[UR12][R10.64+0x10], R19 ;  /* 0x000010130a007986 */ /* 0x0001e2000c10190c */
[----:B------:R-:W-:-:S03]  /*0c40*/  IMAD R23, R12, UR4, RZ ;  /* 0x000000040c177c24 */ /* 0x000fc6000f8e02ff */
[----:B------:R0:W-:Y:S01]  /*0c50*/  STG.E desc[UR14][R10.64+0x14], R21 ;  /* 0x000014150a007986 */ /* 0x0001e2000c10190e */
[----:B------:R-:W-:-:S03]  /*0c60*/  IMAD R27, R22, UR4, RZ ;  /* 0x00000004161b7c24 */ /* 0x000fc6000f8e02ff */
[----:B------:R0:W-:Y:S04]  /*0c70*/  STG.E desc[UR16][R10.64+0x18], R23 ;  /* 0x000018170a007986 */ /* 0x0001e8000c101910 */
[----:B------:R0:W-:Y:S02]  /*0c80*/  STG.E desc[UR18][R10.64+0x1c], R27 ;  /* 0x00001c1b0a007986 */ /* 0x0001e4000c101912 */
.L_x_6:
[----:B------:R-:W-:Y:S05]  /*0c90*/  @!P3 BRA `(.L_x_5) ;  /* 0x000000040014b947 */ /* 0x000fea0003800000 */
[----:B------:R-:W-:Y:S01]  /*0ca0*/  ISETP.NE.AND P3, PT, R6, RZ, PT ;  /* 0x000000ff0600720c */ /* 0x000fe20003f65270 */
[----:B------:R-:W-:-:S12]  /*0cb0*/  @!P1 BRA `(.L_x_7) ;  /* 0x0000000000889947 */ /* 0x000fd80003800000 */
[----:B0-----:R-:W0:Y:S01]  /*0cc0*/  LDC.64 R12, c[0x0][0x390] ;  /* 0x0000e400ff0c7b82 */ /* 0x001e220000000a00 */
        /* <DEDUP_REMOVED lines=8> */
[C---:B------:R-:W-:Y:S02]  /*0d50*/  R2UR UR8, R16.reuse ;  /* 0x00000000100872ca */ /* 0x040fe400000e0000 */
[C---:B------:R-:W-:Y:S01]  /*0d60*/  R2UR UR9, R17.reuse ;  /* 0x00000000110972ca */ /* 0x040fe200000e0000 */
[----:B------:R-:W-:Y:S01]  /*0d70*/  IMAD.X R11, RZ, RZ, RZ, P4 ;  /* 0x000000ffff0b7224 */ /* 0x000fe200020e06ff */
[----:B------:R-:W-:Y:S02]  /*0d80*/  R2UR UR10, R16 ;  /* 0x00000000100a72ca */ /* 0x000fe400000e0000 */
[----:B------:R-:W-:-:S02]  /*0d90*/  R2UR UR11, R17 ;  /* 0x00000000110b72ca */ /* 0x000fc400000e0000 */
[C---:B------:R-:W-:Y:S02]  /*0da0*/  R2UR UR12, R16.reuse ;  /* 0x00000000100c72ca */ /* 0x040fe400000e0000 */
[C---:B------:R-:W-:Y:S02]  /*0db0*/  R2UR UR13, R17.reuse ;  /* 0x00000000110d72ca */ /* 0x040fe400000e0000 */
[----:B------:R-:W-:Y:S02]  /*0dc0*/  R2UR UR14, R16 ;  /* 0x00000000100e72ca */ /* 0x000fe400000e0000 */
[----:B------:R-:W-:Y:S02]  /*0dd0*/  R2UR UR15, R17 ;  /* 0x00000000110f72ca */ /* 0x000fe400000e0000 */
[----:B-1----:R-:W-:-:S04]  /*0de0*/  LEA R10, P4, R8, UR6, 0x2 ;  /* 0x00000006080a7c11 */ /* 0x002fc8000f8810ff */
[----:B------:R-:W-:Y:S01]  /*0df0*/  LEA.HI.X R11, R8, UR7, R11, 0x2, P4 ;  /* 0x00000007080b7c11 */ /* 0x000fe2000a0f140b */
[----:B--2---:R-:W-:-:S05]  /*0e00*/  IMAD R5, R5, UR4, RZ ;  /* 0x0000000405057c24 */ /* 0x004fca000f8e02ff */
[----:B------:R2:W-:Y:S04]  /*0e10*/  STG.E desc[UR8][R12.64], R5 ;  /* 0x000000050c007986 */ /* 0x0005e8000c101908 */
[----:B------:R-:W3:Y:S04]  /*0e20*/  LDG.E R8, desc[UR10][R10.64+0x4] ;  /* 0x0000040a0a087981 */ /* 0x000ee8000c1e1900 */
[----:B------:R-:W4:Y:S04]  /*0e30*/  LDG.E R14, desc[UR12][R10.64+0x8] ;  /* 0x0000080c0a0e7981 */ /* 0x000f28000c1e1900 */
[----:B------:R-:W5:Y:S01]  /*0e40*/  LDG.E R18, desc[UR14][R10.64+0xc] ;  /* 0x00000c0e0a127981 */ /* 0x000f62000c1e1900 */
[----:B------:R-:W-:Y:S01]  /*0e50*/  R2UR UR6, R16 ;  /* 0x00000000100672ca */ /* 0x000fe200000e0000 */
[----:B------:R-:W-:Y:S01]  /*0e60*/  VIADD R4, R4, 0x4 ;  /* 0x0000000404047836 */ /* 0x000fe20000000000 */
[----:B------:R-:W-:Y:S01]  /*0e70*/  R2UR UR7, R17 ;  /* 0x00000000110772ca */ /* 0x000fe200000e0000 */
[----:B---3--:R-:W-:-:S02]  /*0e80*/  IMAD R15, R8, UR4, RZ ;  /* 0x00000004080f7c24 */ /* 0x008fc4000f8e02ff */
[----:B----4-:R-:W-:-:S10]  /*0e90*/  IMAD R19, R14, UR4, RZ ;  /* 0x000000040e137c24 */ /* 0x010fd4000f8e02ff */
[----:B------:R2:W-:Y:S01]  /*0ea0*/  STG.E desc[UR6][R10.64+0x4], R15 ;  /* 0x0000040f0a007986 */ /* 0x0005e2000c101906 */
[----:B-----5:R-:W-:-:S03]  /*0eb0*/  IMAD R21, R18, UR4, RZ ;  /* 0x0000000412157c24 */ /* 0x020fc6000f8e02ff */
[----:B------:R2:W-:Y:S04]  /*0ec0*/  STG.E desc[UR8][R10.64+0x8], R19 ;  /* 0x000008130a007986 */ /* 0x0005e8000c101908 */
[----:B------:R2:W-:Y:S02]  /*0ed0*/  STG.E desc[UR10][R10.64+0xc], R21 ;  /* 0x00000c150a007986 */ /* 0x0005e4000c10190a */
.L_x_7:
[----:B------:R-:W-:Y:S05]  /*0ee0*/  @!P3 BRA `(.L_x_5) ;  /* 0x000000000080b947 */ /* 0x000fea0003800000 */
[----:B0-2---:R-:W0:Y:S01]  /*0ef0*/  LDC.64 R10, c[0x0][0x390] ;  /* 0x0000e400ff0a7b82 */ /* 0x005e220000000a00 */
[----:B-1----:R-:W-:Y:S01]  /*0f00*/  R2UR UR4, R16 ;  /* 0x00000000100472ca */ /* 0x002fe200000e0000 */
[----:B------:R-:W-:Y:S01]  /*0f10*/  IMAD.IADD R5, R9, 0x1, R4 ;  /* 0x0000000109057824 */ /* 0x000fe200078e0204 */
[----:B------:R-:W-:-:S03]  /*0f20*/  R2UR UR5, R17 ;  /* 0x00000000110572ca */ /* 0x000fc600000e0000 */
[----:B0-----:R-:W-:-:S10]  /*0f30*/  IMAD.WIDE.U32 R10, R5, 0x4, R10 ;  /* 0x00000004050a7825 */ /* 0x001fd400078e000a */
[----:B------:R-:W2:Y:S01]  /*0f40*/  LDG.E R5, desc[UR4][R10.64] ;  /* 0x000000040a057981 */ /* 0x000ea2000c1e1900 */
[----:B------:R-:W2:Y:S01]  /*0f50*/  LDCU UR4, c[0x0][0x388] ;  /* 0x00007100ff0477ac */ /* 0x000ea20008000800 */
[----:B------:R-:W-:Y:S02]  /*0f60*/  R2UR UR6, R16 ;  /* 0x00000000100672ca */ /* 0x000fe400000e0000 */
[----:B------:R-:W-:Y:S02]  /*0f70*/  R2UR UR7, R17 ;  /* 0x00000000110772ca */ /* 0x000fe400000e0000 */
[----:B------:R-:W-:Y:S01]  /*0f80*/  ISETP.NE.AND P3, PT, R6, 0x1, PT ;  /* 0x000000010600780c */ /* 0x000fe20003f65270 */
[----:B--2---:R-:W-:-:S10]  /*0f90*/  IMAD R5, R5, UR4, RZ ;  /* 0x0000000405057c24 */ /* 0x004fd4000f8e02ff */
[----:B------:R3:W-:Y:S02]  /*0fa0*/  STG.E desc[UR6][R10.64], R5 ;  /* 0x000000050a007986 */ /* 0x0007e4000c101906 */
[----:B------:R-:W-:Y:S05]  /*0fb0*/  @!P3 BRA `(.L_x_5) ;  /* 0x00000000004cb947 */ /* 0x000fea0003800000 */
[----:B------:R-:W0:Y:S01]  /*0fc0*/  LDCU.64 UR6, c[0x0][0x390] ;  /* 0x00007200ff0677ac */ /* 0x000e220008000a00 */
[----:B------:R-:W-:Y:S02]  /*0fd0*/  IADD3 R9, P3, PT, R9, R4, RZ ;  /* 0x0000000409097210 */ /* 0x000fe40007f7e0ff */
[----:B------:R-:W-:Y:S02]  /*0fe0*/  R2UR UR8, R16 ;  /* 0x00000000100872ca */ /* 0x000fe400000e0000 */
[----:B------:R-:W-:Y:S01]  /*0ff0*/  R2UR UR9, R17 ;  /* 0x00000000110972ca */ /* 0x000fe200000e0000 */
[----:B------:R-:W-:Y:S01]  /*1000*/  IMAD.X R8, RZ, RZ, RZ, P3 ;  /* 0x000000ffff087224 */ /* 0x000fe200018e06ff */
[----:B0-----:R-:W-:-:S04]  /*1010*/  LEA R4, P3, R9, UR6, 0x2 ;  /* 0x0000000609047c11 */ /* 0x001fc8000f8610ff */
[----:B---3--:R-:W-:-:S07]  /*1020*/  LEA.HI.X R5, R9, UR7, R8, 0x2, P3 ;  /* 0x0000000709057c11 */ /* 0x008fce00098f1408 */
[----:B------:R-:W2:Y:S01]  /*1030*/  LDG.E R8, desc[UR8][R4.64+0x4] ;  /* 0x0000040804087981 */ /* 0x000ea2000c1e1900 */
[----:B------:R-:W-:Y:S02]  /*1040*/  R2UR UR6, R16 ;  /* 0x00000000100672ca */ /* 0x000fe400000e0000 */
[----:B------:R-:W-:Y:S02]  /*1050*/  R2UR UR7, R17 ;  /* 0x00000000110772ca */ /* 0x000fe400000e0000 */
[----:B------:R-:W-:Y:S01]  /*1060*/  ISETP.NE.AND P3, PT, R6, 0x2, PT ;  /* 0x000000020600780c */ /* 0x000fe20003f65270 */
[----:B--2---:R-:W-:-:S10]  /*1070*/  IMAD R9, R8, UR4, RZ ;  /* 0x0000000408097c24 */ /* 0x004fd4000f8e02ff */
[----:B------:R4:W-:Y:S02]  /*1080*/  STG.E desc[UR6][R4.64+0x4], R9 ;  /* 0x0000040904007986 */ /* 0x0009e4000c101906 */
[----:B------:R-:W-:Y:S05]  /*1090*/  @!P3 BRA `(.L_x_5) ;  /* 0x000000000014b947 */ /* 0x000fea0003800000 */
[----:B------:R-:W-:Y:S02]  /*10a0*/  R2UR UR6, R16 ;  /* 0x00000000100672ca */ /* 0x000fe400000e0000 */
[----:B------:R-:W-:-:S13]  /*10b0*/  R2UR UR7, R17 ;  /* 0x00000000110772ca */ /* 0x000fda00000e0000 */
[----:B------:R-:W4:Y:S02]  /*10c0*/  LDG.E R8, desc[UR6][R4.64+0x8] ;  /* 0x0000080604087981 */ /* 0x000f24000c1e1900 */
[----:B----4-:R-:W-:-:S05]  /*10d0*/  IMAD R9, R8, UR4, RZ ;  /* 0x0000000408097c24 */ /* 0x010fca000f8e02ff */
[----:B------:R0:W-:Y:S02]  /*10e0*/  STG.E desc[UR6][R4.64+0x8], R9 ;  /* 0x0000080904007986 */ /* 0x0001e4000c101906 */
.L_x_5:
[----:B------:R-:W-:Y:S05]  /*10f0*/  @P2 BRA `(.L_x_8) ;  /* 0xfffffff0008c2947 */ /* 0x000fea000383ffff */
[----:B------:R-:W-:Y:S05]  /*1100*/  EXIT ;  /* 0x000000000000794d */ /* 0x000fea0003800000 */
.L_x_9:
[----:B------:R-:W-:-:S00]  /*1110*/  BRA `(.L_x_9) ;  /* 0xfffffffc00fc7947 */ /* 0x000fc0000383ffff */
[----:B------:R-:W-:-:S00]  /*1120*/  NOP ;  /* 0x0000000000007918 */ /* 0x000fc00000000000 */
        /* <DEDUP_REMOVED lines=13> */
.L_x_10:


//--------------------- .nv.global.init           --------------------------
	.section	.nv.global.init,"aw",@progbits
.nv.global.init:
	.type		$str,@object
	.size		$str,(.L_0 - $str)
$str:
        /*0000*/ 	.byte	0x25, 0x64, 0x0a, 0x00
.L_0:


//--------------------- .nv.shared.reserved.0     --------------------------
	.section	.nv.shared.reserved.0,"aw",@nobits
	.weak		__nv_reservedSMEM_offset_0_alias
	.size		__nv_reservedSMEM_offset_0_alias, 0, 64
	.other		__nv_reservedSMEM_offset_0_alias,@"STO_CUDA_RESERVED_SHARED STV_DEFAULT"
__nv_reservedSMEM_offset_0_alias:
	.zero		0
	.zero		64


//--------------------- .nv.constant0._Z25multplicacaoEscalarMatriziiiPi --------------------------
	.section	.nv.constant0._Z25multplicacaoEscalarMatriziiiPi,"a",@progbits
	.sectionflags	@""
	.align	4
.nv.constant0._Z25multplicacaoEscalarMatriziiiPi:
	.zero		920


//--------------------- SYMBOLS --------------------------

	.type		.nv.reservedSmem.offset0,@object
	.size		.nv.reservedSmem.offset0,0x4
	.type		vprintf,@function
